//
// Generated by NVIDIA NVVM Compiler
//
// Compiler Build ID: CL-36424714
// Cuda compilation tools, release 13.0, V13.0.88
// Based on NVVM 20.0.0
//

.version 9.0
.target sm_100
.address_size 64

	// .globl	_Z11reverseWordPcS_i

.visible .entry _Z11reverseWordPcS_i(
	.param .u64 .ptr .align 1 _Z11reverseWordPcS_i_param_0,
	.param .u64 .ptr .align 1 _Z11reverseWordPcS_i_param_1,
	.param .u32 _Z11reverseWordPcS_i_param_2
)
{
	.reg .b16 	%rs<2>;
	.reg .b32 	%r<4>;
	.reg .b64 	%rd<9>;

	ld.param.u64 	%rd1, [_Z11reverseWordPcS_i_param_0];
	ld.param.u64 	%rd2, [_Z11reverseWordPcS_i_param_1];
	ld.param.u32 	%r1, [_Z11reverseWordPcS_i_param_2];
	cvta.to.global.u64 	%rd3, %rd2;
	cvta.to.global.u64 	%rd4, %rd1;
	mov.u32 	%r2, %tid.x;
	cvt.u64.u32 	%rd5, %r2;
	add.s64 	%rd6, %rd4, %rd5;
	ld.global.u8 	%rs1, [%rd6];
	sub.s32 	%r3, %r1, %r2;
	cvt.s64.s32 	%rd7, %r3;
	add.s64 	%rd8, %rd3, %rd7;
	st.global.u8 	[%rd8], %rs1;
	ret;

}


// ===== COMPILED SASS (sm_100) =====

	.target	sm_100

	.elftype	@"ET_EXEC"


//--------------------- .note.nv.tkinfo           --------------------------
	.section	.note.nv.tkinfo,"",@"SHT_NOTE"
	.sectionflags	@"SHF_NOTE_NV_TKINFO"
	.tkinfo
        /*0018*/ 	.word	0x00000002
        /*0030*/ 	.string	""
        /*0030*/ 	.string	"ptxas"
        /*0030*/ 	.string	"Cuda compilation tools, release 13.0, V13.0.88"
        /*0030*/ 	.string	"Build cuda_13.0.r13.0/compiler.36424714_0"
        /*0030*/ 	.string	"-arch sm_100 -m 64 "



//--------------------- .note.nv.cuinfo           --------------------------
	.section	.note.nv.cuinfo,"",@"SHT_NOTE"
	.sectionflags	@"SHF_NOTE_NV_CUINFO"
        /*0018*/ 	.short	0x0002
        /*001a*/ 	.short	0x0064
        /*001c*/ 	.short	0x0082
	.zero		2


//--------------------- .nv.info                  --------------------------
	.section	.nv.info,"",@"SHT_CUDA_INFO"
	.align	4


	//----- nvinfo : EIATTR_REGCOUNT
	.align		4
        /*0000*/ 	.byte	0x04, 0x2f
        /*0002*/ 	.short	(.L_1 - .L_0)
	.align		4
.L_0:
        /*0004*/ 	.word	index@(_Z11reverseWordPcS_i)
        /*0008*/ 	.word	0x00000008


	//----- nvinfo : EIATTR_FRAME_SIZE
	.align		4
.L_1:
        /*000c*/ 	.byte	0x04, 0x11
        /*000e*/ 	.short	(.L_3 - .L_2)
	.align		4
.L_2:
        /*0010*/ 	.word	index@(_Z11reverseWordPcS_i)
        /*0014*/ 	.word	0x00000000


	//----- nvinfo : EIATTR_MIN_STACK_SIZE
	.align		4
.L_3:
        /*0018*/ 	.byte	0x04, 0x12
        /*001a*/ 	.short	(.L_5 - .L_4)
	.align		4
.L_4:
        /*001c*/ 	.word	index@(_Z11reverseWordPcS_i)
        /*0020*/ 	.word	0x00000000
.L_5:


//--------------------- .nv.compat                --------------------------
	.section	.nv.compat,"",@"SHT_CUDA_COMPAT_INFO"
	.align	4
        /*0000*/ 	.byte	0x02, 0x09, 0x00, 0x00, 0x02, 0x02, 0x01, 0x00, 0x02, 0x05, 0x05, 0x00, 0x03, 0x07, 0x01, 0x01
        /*0010*/ 	.byte	0x02, 0x03, 0x00, 0x00, 0x02, 0x06, 0x01, 0x00, 0x04, 0x0b, 0x08, 0x00, 0x09, 0x00, 0x00, 0x00
        /*0020*/ 	.byte	0x00, 0x00, 0x00, 0x00


//--------------------- .nv.info._Z11reverseWordPcS_i --------------------------
	.section	.nv.info._Z11reverseWordPcS_i,"",@"SHT_CUDA_INFO"
	.sectionflags	@""
	.align	4


	//----- nvinfo : EIATTR_CUDA_API_VERSION
	.align		4
        /*0000*/ 	.byte	0x04, 0x37
        /*0002*/ 	.short	(.L_7 - .L_6)
.L_6:
        /*0004*/ 	.word	0x00000082


	//----- nvinfo : EIATTR_KPARAM_INFO
	.align		4
.L_7:
        /*0008*/ 	.byte	0x04, 0x17
        /*000a*/ 	.short	(.L_9 - .L_8)
.L_8:
        /*000c*/ 	.word	0x00000000
        /*0010*/ 	.short	0x0002
        /*0012*/ 	.short	0x0010
        /*0014*/ 	.byte	0x00, 0xf0, 0x11, 0x00


	//----- nvinfo : EIATTR_KPARAM_INFO
	.align		4
.L_9:
        /*0018*/ 	.byte	0x04, 0x17
        /*001a*/ 	.short	(.L_11 - .L_10)
.L_10:
        /*001c*/ 	.word	0x00000000
        /*0020*/ 	.short	0x0001
        /*0022*/ 	.short	0x0008
        /*0024*/ 	.byte	0x00, 0xf5, 0x21, 0x00


	//----- nvinfo : EIATTR_KPARAM_INFO
	.align		4
.L_11:
        /*0028*/ 	.byte	0x04, 0x17
        /*002a*/ 	.short	(.L_13 - .L_12)
.L_12:
        /*002c*/ 	.word	0x00000000
        /*0030*/ 	.short	0x0000
        /*0032*/ 	.short	0x0000
        /*0034*/ 	.byte	0x00, 0xf5, 0x21, 0x00


	//----- nvinfo : EIATTR_SPARSE_MMA_MASK
	.align		4
.L_13:
        /*0038*/ 	.byte	0x03, 0x50
        /*003a*/ 	.short	0x0000


	//----- nvinfo : EIATTR_MAXREG_COUNT
	.align		4
        /*003c*/ 	.byte	0x03, 0x1b
        /*003e*/ 	.short	0x00ff


	//----- nvinfo : EIATTR_MERCURY_ISA_VERSION
	.align		4
        /*0040*/ 	.byte	0x03, 0x5f
        /*0042*/ 	.short	0x0101


	//----- nvinfo : EIATTR_VRC_CTA_INIT_COUNT
	.align		4
        /*0044*/ 	.byte	0x02, 0x4a
	.zero		1
	.zero		1


	//----- nvinfo : EIATTR_EXIT_INSTR_OFFSETS
	.align		4
        /*0048*/ 	.byte	0x04, 0x1c
        /*004a*/ 	.short	(.L_15 - .L_14)


	//   ....[0]....
.L_14:
        /*004c*/ 	.word	0x000000c0


	//----- nvinfo : EIATTR_CBANK_PARAM_SIZE
	.align		4
.L_15:
        /*0050*/ 	.byte	0x03, 0x19
        /*0052*/ 	.short	0x0014


	//----- nvinfo : EIATTR_PARAM_CBANK
	.align		4
        /*0054*/ 	.byte	0x04, 0x0a
        /*0056*/ 	.short	(.L_17 - .L_16)
	.align		4
.L_16:
        /*0058*/ 	.word	index@(.nv.constant0._Z11reverseWordPcS_i)
        /*005c*/ 	.short	0x0380
        /*005e*/ 	.short	0x0014


	//----- nvinfo : EIATTR_SW_WAR
	.align		4
.L_17:
        /*0060*/ 	.byte	0x04, 0x36
        /*0062*/ 	.short	(.L_19 - .L_18)
.L_18:
        /*0064*/ 	.word	0x00000008
.L_19:


//--------------------- .nv.callgraph             --------------------------
	.section	.nv.callgraph,"",@"SHT_CUDA_CALLGRAPH"
	.align	4
	.sectionentsize	8
	.align		4
        /*0000*/ 	.word	0x00000000
	.align		4
        /*0004*/ 	.word	0xffffffff
	.align		4
        /*0008*/ 	.word	0x00000000
	.align		4
        /*000c*/ 	.word	0xfffffffe
	.align		4
        /*0010*/ 	.word	0x00000000
	.align		4
        /*0014*/ 	.word	0xfffffffd
	.align		4
        /*0018*/ 	.word	0x00000000
	.align		4
        /*001c*/ 	.word	0xfffffffc


//--------------------- .text._Z11reverseWordPcS_i --------------------------
	.section	.text._Z11reverseWordPcS_i,"ax",@progbits
	.align	128
        .global         _Z11reverseWordPcS_i
        .type           _Z11reverseWordPcS_i,@function
        .size           _Z11reverseWordPcS_i,(.L_x_1 - _Z11reverseWordPcS_i)
        .other          _Z11reverseWordPcS_i,@"STO_CUDA_ENTRY STV_DEFAULT"
_Z11reverseWordPcS_i:
.text._Z11reverseWordPcS_i:
[----:B------:R-:W-:Y:S01]  /*0000*/  LDC R1, c[0x0][0x37c] ;  /* 0x0000df00ff017b82 */ /* 0x000fe20000000800 */
[----:B------:R-:W0:Y:S01]  /*0010*/  S2R R0, SR_TID.X ;  /* 0x0000000000007919 */ /* 0x000e220000002100 */
[----:B------:R-:W0:Y:S01]  /*0020*/  LDCU.128 UR8, c[0x0][0x380] ;  /* 0x00007000ff0877ac */ /* 0x000e220008000c00 */
[----:B------:R-:W1:Y:S01]  /*0030*/  LDCU.64 UR4, c[0x0][0x358] ;  /* 0x00006b00ff0477ac */ /* 0x000e620008000a00 */
[----:B------:R-:W2:Y:S01]  /*0040*/  LDCU UR6, c[0x0][0x390] ;  /* 0x00007200ff0677ac */ /* 0x000ea20008000800 */
[----:B0-----:R-:W-:-:S05]  /*0050*/  IADD3 R2, P0, PT, R0, UR8, RZ ;  /* 0x0000000800027c10 */ /* 0x001fca000ff1e0ff */
[----:B------:R-:W-:-:S06]  /*0060*/  IMAD.X R3, RZ, RZ, UR9, P0 ;  /* 0x00000009ff037e24 */ /* 0x000fcc00080e06ff */
[----:B-1----:R-:W3:Y:S01]  /*0070*/  LDG.E.U8 R3, desc[UR4][R2.64] ;  /* 0x0000000402037981 */ /* 0x002ee2000c1e1100 */
[----:B--2---:R-:W-:-:S04]  /*0080*/  IADD3 R0, PT, PT, -R0, UR6, RZ ;  /* 0x0000000600007c10 */ /* 0x004fc8000fffe1ff */
[----:B------:R-:W-:-:S04]  /*0090*/  IADD3 R4, P0, PT, R0, UR10, RZ ;  /* 0x0000000a00047c10 */ /* 0x000fc8000ff1e0ff */
[----:B------:R-:W-:-:S05]  /*00a0*/  LEA.HI.X.SX32 R5, R0, UR11, 0x1, P0 ;  /* 0x0000000b00057c11 */ /* 0x000fca00080f0eff */
[----:B---3--:R-:W-:Y:S01]  /*00b0*/  STG.E.U8 desc[UR4][R4.64], R3 ;  /* 0x0000000304007986 */ /* 0x008fe2000c101104 */
[----:B------:R-:W-:Y:S05]  /*00c0*/  EXIT ;  /* 0x000000000000794d */ /* 0x000fea0003800000 */
.L_x_0:
[----:B------:R-:W-:-:S00]  /*00d0*/  BRA `(.L_x_0) ;  /* 0xfffffffc00fc7947 */ /* 0x000fc0000383ffff */
[----:B------:R-:W-:-:S00]  /*00e0*/  NOP ;  /* 0x0000000000007918 */ /* 0x000fc00000000000 */
        /* <DEDUP_REMOVED lines=9> */
.L_x_1:


//--------------------- .nv.shared.reserved.0     --------------------------
	.section	.nv.shared.reserved.0,"aw",@nobits
	.weak		__nv_reservedSMEM_offset_0_alias
	.size		__nv_reservedSMEM_offset_0_alias, 0, 64
	.other		__nv_reservedSMEM_offset_0_alias,@"STO_CUDA_RESERVED_SHARED STV_DEFAULT"
__nv_reservedSMEM_offset_0_alias:
	.zero		0
	.zero		64


//--------------------- .nv.constant0._Z11reverseWordPcS_i --------------------------
	.section	.nv.constant0._Z11reverseWordPcS_i,"a",@progbits
	.sectionflags	@""
	.align	4
.nv.constant0._Z11reverseWordPcS_i:
	.zero		916


//--------------------- SYMBOLS --------------------------

	.type		.nv.reservedSmem.offset0,@object
	.size		.nv.reservedSmem.offset0,0x4
